//
// Generated by NVIDIA NVVM Compiler
//
// Compiler Build ID: CL-36424714
// Cuda compilation tools, release 13.0, V13.0.88
// Based on NVVM 20.0.0
//

.version 9.0
.target sm_100
.address_size 64

	// .globl	_Z21compactNonZerosKernelPiS_S_i

.visible .entry _Z21compactNonZerosKernelPiS_S_i(
	.param .u64 .ptr .align 1 _Z21compactNonZerosKernelPiS_S_i_param_0,
	.param .u64 .ptr .align 1 _Z21compactNonZerosKernelPiS_S_i_param_1,
	.param .u64 .ptr .align 1 _Z21compactNonZerosKernelPiS_S_i_param_2,
	.param .u32 _Z21compactNonZerosKernelPiS_S_i_param_3
)
{
	.reg .pred 	%p<3>;
	.reg .b32 	%r<9>;
	.reg .b64 	%rd<11>;

	ld.param.u64 	%rd2, [_Z21compactNonZerosKernelPiS_S_i_param_0];
	ld.param.u64 	%rd3, [_Z21compactNonZerosKernelPiS_S_i_param_1];
	ld.param.u64 	%rd4, [_Z21compactNonZerosKernelPiS_S_i_param_2];
	ld.param.u32 	%r2, [_Z21compactNonZerosKernelPiS_S_i_param_3];
	mov.u32 	%r3, %tid.x;
	mov.u32 	%r4, %ctaid.x;
	mov.u32 	%r5, %ntid.x;
	mad.lo.s32 	%r1, %r4, %r5, %r3;
	setp.ge.s32 	%p1, %r1, %r2;
	@%p1 bra 	$L__BB0_3;
	cvta.to.global.u64 	%rd5, %rd2;
	mul.wide.s32 	%rd6, %r1, 4;
	add.s64 	%rd1, %rd5, %rd6;
	ld.global.u32 	%r6, [%rd1];
	setp.eq.s32 	%p2, %r6, 0;
	@%p2 bra 	$L__BB0_3;
	cvta.to.global.u64 	%rd7, %rd4;
	atom.global.add.u32 	%r7, [%rd7], 1;
	ld.global.u32 	%r8, [%rd1];
	cvta.to.global.u64 	%rd8, %rd3;
	mul.wide.s32 	%rd9, %r7, 4;
	add.s64 	%rd10, %rd8, %rd9;
	st.global.u32 	[%rd10], %r8;
$L__BB0_3:
	ret;

}


// ===== COMPILED SASS (sm_100) =====

	.target	sm_100

	.elftype	@"ET_EXEC"


//--------------------- .note.nv.tkinfo           --------------------------
	.section	.note.nv.tkinfo,"",@"SHT_NOTE"
	.sectionflags	@"SHF_NOTE_NV_TKINFO"
	.tkinfo
        /*0018*/ 	.word	0x00000002
        /*0030*/ 	.string	""
        /*0030*/ 	.string	"ptxas"
        /*0030*/ 	.string	"Cuda compilation tools, release 13.0, V13.0.88"
        /*0030*/ 	.string	"Build cuda_13.0.r13.0/compiler.36424714_0"
        /*0030*/ 	.string	"-arch sm_100 -m 64 "



//--------------------- .note.nv.cuinfo           --------------------------
	.section	.note.nv.cuinfo,"",@"SHT_NOTE"
	.sectionflags	@"SHF_NOTE_NV_CUINFO"
        /*0018*/ 	.short	0x0002
        /*001a*/ 	.short	0x0064
        /*001c*/ 	.short	0x0082
	.zero		2


//--------------------- .nv.info                  --------------------------
	.section	.nv.info,"",@"SHT_CUDA_INFO"
	.align	4


	//----- nvinfo : EIATTR_REGCOUNT
	.align		4
        /*0000*/ 	.byte	0x04, 0x2f
        /*0002*/ 	.short	(.L_1 - .L_0)
	.align		4
.L_0:
        /*0004*/ 	.word	index@(_Z21compactNonZerosKernelPiS_S_i)
        /*0008*/ 	.word	0x0000000e


	//----- nvinfo : EIATTR_FRAME_SIZE
	.align		4
.L_1:
        /*000c*/ 	.byte	0x04, 0x11
        /*000e*/ 	.short	(.L_3 - .L_2)
	.align		4
.L_2:
        /*0010*/ 	.word	index@(_Z21compactNonZerosKernelPiS_S_i)
        /*0014*/ 	.word	0x00000000


	//----- nvinfo : EIATTR_MIN_STACK_SIZE
	.align		4
.L_3:
        /*0018*/ 	.byte	0x04, 0x12
        /*001a*/ 	.short	(.L_5 - .L_4)
	.align		4
.L_4:
        /*001c*/ 	.word	index@(_Z21compactNonZerosKernelPiS_S_i)
        /*0020*/ 	.word	0x00000000
.L_5:


//--------------------- .nv.compat                --------------------------
	.section	.nv.compat,"",@"SHT_CUDA_COMPAT_INFO"
	.align	4
        /*0000*/ 	.byte	0x02, 0x09, 0x00, 0x00, 0x02, 0x02, 0x01, 0x00, 0x02, 0x05, 0x05, 0x00, 0x03, 0x07, 0x01, 0x01
        /*0010*/ 	.byte	0x02, 0x03, 0x00, 0x00, 0x02, 0x06, 0x01, 0x00, 0x04, 0x0b, 0x08, 0x00, 0x09, 0x00, 0x00, 0x00
        /*0020*/ 	.byte	0x00, 0x00, 0x00, 0x00


//--------------------- .nv.info._Z21compactNonZerosKernelPiS_S_i --------------------------
	.section	.nv.info._Z21compactNonZerosKernelPiS_S_i,"",@"SHT_CUDA_INFO"
	.sectionflags	@""
	.align	4


	//----- nvinfo : EIATTR_CUDA_API_VERSION
	.align		4
        /*0000*/ 	.byte	0x04, 0x37
        /*0002*/ 	.short	(.L_7 - .L_6)
.L_6:
        /*0004*/ 	.word	0x00000082


	//----- nvinfo : EIATTR_KPARAM_INFO
	.align		4
.L_7:
        /*0008*/ 	.byte	0x04, 0x17
        /*000a*/ 	.short	(.L_9 - .L_8)
.L_8:
        /*000c*/ 	.word	0x00000000
        /*0010*/ 	.short	0x0003
        /*0012*/ 	.short	0x0018
        /*0014*/ 	.byte	0x00, 0xf0, 0x11, 0x00


	//----- nvinfo : EIATTR_KPARAM_INFO
	.align		4
.L_9:
        /*0018*/ 	.byte	0x04, 0x17
        /*001a*/ 	.short	(.L_11 - .L_10)
.L_10:
        /*001c*/ 	.word	0x00000000
        /*0020*/ 	.short	0x0002
        /*0022*/ 	.short	0x0010
        /*0024*/ 	.byte	0x00, 0xf5, 0x21, 0x00


	//----- nvinfo : EIATTR_KPARAM_INFO
	.align		4
.L_11:
        /*0028*/ 	.byte	0x04, 0x17
        /*002a*/ 	.short	(.L_13 - .L_12)
.L_12:
        /*002c*/ 	.word	0x00000000
        /*0030*/ 	.short	0x0001
        /*0032*/ 	.short	0x0008
        /*0034*/ 	.byte	0x00, 0xf5, 0x21, 0x00


	//----- nvinfo : EIATTR_KPARAM_INFO
	.align		4
.L_13:
        /*0038*/ 	.byte	0x04, 0x17
        /*003a*/ 	.short	(.L_15 - .L_14)
.L_14:
        /*003c*/ 	.word	0x00000000
        /*0040*/ 	.short	0x0000
        /*0042*/ 	.short	0x0000
        /*0044*/ 	.byte	0x00, 0xf5, 0x21, 0x00


	//----- nvinfo : EIATTR_SPARSE_MMA_MASK
	.align		4
.L_15:
        /*0048*/ 	.byte	0x03, 0x50
        /*004a*/ 	.short	0x0000


	//----- nvinfo : EIATTR_MAXREG_COUNT
	.align		4
        /*004c*/ 	.byte	0x03, 0x1b
        /*004e*/ 	.short	0x00ff


	//----- nvinfo : EIATTR_MERCURY_ISA_VERSION
	.align		4
        /*0050*/ 	.byte	0x03, 0x5f
        /*0052*/ 	.short	0x0101


	//----- nvinfo : EIATTR_INT_WARP_WIDE_INSTR_OFFSETS
	.align		4
        /*0054*/ 	.byte	0x04, 0x31
        /*0056*/ 	.short	(.L_17 - .L_16)


	//   ....[0]....
.L_16:
        /*0058*/ 	.word	0x000000f0


	//   ....[1]....
        /*005c*/ 	.word	0x000001a0


	//----- nvinfo : EIATTR_VRC_CTA_INIT_COUNT
	.align		4
.L_17:
        /*0060*/ 	.byte	0x02, 0x4a
	.zero		1
	.zero		1


	//----- nvinfo : EIATTR_EXIT_INSTR_OFFSETS
	.align		4
        /*0064*/ 	.byte	0x04, 0x1c
        /*0066*/ 	.short	(.L_19 - .L_18)


	//   ....[0]....
.L_18:
        /*0068*/ 	.word	0x00000070


	//   ....[1]....
        /*006c*/ 	.word	0x000000d0


	//   ....[2]....
        /*0070*/ 	.word	0x000001e0


	//----- nvinfo : EIATTR_CBANK_PARAM_SIZE
	.align		4
.L_19:
        /*0074*/ 	.byte	0x03, 0x19
        /*0076*/ 	.short	0x001c


	//----- nvinfo : EIATTR_PARAM_CBANK
	.align		4
        /*0078*/ 	.byte	0x04, 0x0a
        /*007a*/ 	.short	(.L_21 - .L_20)
	.align		4
.L_20:
        /*007c*/ 	.word	index@(.nv.constant0._Z21compactNonZerosKernelPiS_S_i)
        /*0080*/ 	.short	0x0380
        /*0082*/ 	.short	0x001c


	//----- nvinfo : EIATTR_SW_WAR
	.align		4
.L_21:
        /*0084*/ 	.byte	0x04, 0x36
        /*0086*/ 	.short	(.L_23 - .L_22)
.L_22:
        /*0088*/ 	.word	0x00000008
.L_23:


//--------------------- .nv.callgraph             --------------------------
	.section	.nv.callgraph,"",@"SHT_CUDA_CALLGRAPH"
	.align	4
	.sectionentsize	8
	.align		4
        /*0000*/ 	.word	0x00000000
	.align		4
        /*0004*/ 	.word	0xffffffff
	.align		4
        /*0008*/ 	.word	0x00000000
	.align		4
        /*000c*/ 	.word	0xfffffffe
	.align		4
        /*0010*/ 	.word	0x00000000
	.align		4
        /*0014*/ 	.word	0xfffffffd
	.align		4
        /*0018*/ 	.word	0x00000000
	.align		4
        /*001c*/ 	.word	0xfffffffc


//--------------------- .text._Z21compactNonZerosKernelPiS_S_i --------------------------
	.section	.text._Z21compactNonZerosKernelPiS_S_i,"ax",@progbits
	.align	128
        .global         _Z21compactNonZerosKernelPiS_S_i
        .type           _Z21compactNonZerosKernelPiS_S_i,@function
        .size           _Z21compactNonZerosKernelPiS_S_i,(.L_x_1 - _Z21compactNonZerosKernelPiS_S_i)
        .other          _Z21compactNonZerosKernelPiS_S_i,@"STO_CUDA_ENTRY STV_DEFAULT"
_Z21compactNonZerosKernelPiS_S_i:
.text._Z21compactNonZerosKernelPiS_S_i:
[----:B------:R-:W-:Y:S01]  /*0000*/  LDC R1, c[0x0][0x37c] ;  /* 0x0000df00ff017b82 */ /* 0x000fe20000000800 */
[----:B------:R-:W0:Y:S07]  /*0010*/  S2R R5, SR_TID.X ;  /* 0x0000000000057919 */ /* 0x000e2e0000002100 */
[----:B------:R-:W0:Y:S01]  /*0020*/  S2UR UR4, SR_CTAID.X ;  /* 0x00000000000479c3 */ /* 0x000e220000002500 */
[----:B------:R-:W1:Y:S07]  /*0030*/  LDCU UR5, c[0x0][0x398] ;  /* 0x00007300ff0577ac */ /* 0x000e6e0008000800 */
[----:B------:R-:W0:Y:S02]  /*0040*/  LDC R0, c[0x0][0x360] ;  /* 0x0000d800ff007b82 */ /* 0x000e240000000800 */
[----:B0-----:R-:W-:-:S05]  /*0050*/  IMAD R5, R0, UR4, R5 ;  /* 0x0000000400057c24 */ /* 0x001fca000f8e0205 */
[----:B-1----:R-:W-:-:S13]  /*0060*/  ISETP.GE.AND P0, PT, R5, UR5, PT ;  /* 0x0000000505007c0c */ /* 0x002fda000bf06270 */
[----:B------:R-:W-:Y:S05]  /*0070*/  @P0 EXIT ;  /* 0x000000000000094d */ /* 0x000fea0003800000 */
[----:B------:R-:W0:Y:S01]  /*0080*/  LDC.64 R2, c[0x0][0x380] ;  /* 0x0000e000ff027b82 */ /* 0x000e220000000a00 */
[----:B------:R-:W1:Y:S01]  /*0090*/  LDCU.64 UR4, c[0x0][0x358] ;  /* 0x00006b00ff0477ac */ /* 0x000e620008000a00 */
[----:B0-----:R-:W-:-:S05]  /*00a0*/  IMAD.WIDE R2, R5, 0x4, R2 ;  /* 0x0000000405027825 */ /* 0x001fca00078e0202 */
[----:B-1----:R-:W2:Y:S02]  /*00b0*/  LDG.E R0, desc[UR4][R2.64] ;  /* 0x0000000402007981 */ /* 0x002ea4000c1e1900 */
[----:B--2---:R-:W-:-:S13]  /*00c0*/  ISETP.NE.AND P0, PT, R0, RZ, PT ;  /* 0x000000ff0000720c */ /* 0x004fda0003f05270 */
[----:B------:R-:W-:Y:S05]  /*00d0*/  @!P0 EXIT ;  /* 0x000000000000894d */ /* 0x000fea0003800000 */
[----:B------:R-:W0:Y:S01]  /*00e0*/  S2R R7, SR_LANEID ;  /* 0x0000000000077919 */ /* 0x000e220000000000 */
[----:B------:R-:W-:Y:S01]  /*00f0*/  VOTEU.ANY UR6, UPT, PT ;  /* 0x0000000000067886 */ /* 0x000fe200038e0100 */
[----:B------:R-:W1:Y:S01]  /*0100*/  LDC.64 R4, c[0x0][0x390] ;  /* 0x0000e400ff047b82 */ /* 0x000e620000000a00 */
[----:B------:R-:W0:Y:S08]  /*0110*/  FLO.U32 R0, UR6 ;  /* 0x0000000600007d00 */ /* 0x000e3000080e0000 */
[----:B------:R-:W1:Y:S01]  /*0120*/  POPC R11, UR6 ;  /* 0x00000006000b7d09 */ /* 0x000e620008000000 */
[----:B0-----:R-:W-:Y:S01]  /*0130*/  ISETP.EQ.U32.AND P0, PT, R0, R7, PT ;  /* 0x000000070000720c */ /* 0x001fe20003f02070 */
[----:B------:R-:W0:Y:S01]  /*0140*/  S2R R8, SR_LTMASK ;  /* 0x0000000000087919 */ /* 0x000e220000003900 */
[----:B------:R-:W2:Y:S11]  /*0150*/  LDC.64 R6, c[0x0][0x388] ;  /* 0x0000e200ff067b82 */ /* 0x000eb60000000a00 */
[----:B-1----:R-:W3:Y:S04]  /*0160*/  @P0 ATOMG.E.ADD.STRONG.GPU PT, R5, desc[UR4][R4.64], R11 ;  /* 0x8000000b040509a8 */ /* 0x002ee800081ef104 */
[----:B------:R-:W4:Y:S01]  /*0170*/  LDG.E R3, desc[UR4][R2.64] ;  /* 0x0000000402037981 */ /* 0x000f22000c1e1900 */
[----:B0-----:R-:W-:-:S06]  /*0180*/  LOP3.LUT R8, R8, UR6, RZ, 0xc0, !PT ;  /* 0x0000000608087c12 */ /* 0x001fcc000f8ec0ff */
[----:B------:R-:W0:Y:S01]  /*0190*/  POPC R8, R8 ;  /* 0x0000000800087309 */ /* 0x000e220000000000 */
[----:B---3--:R-:W0:Y:S02]  /*01a0*/  SHFL.IDX PT, R9, R5, R0, 0x1f ;  /* 0x00001f0005097589 */ /* 0x008e2400000e0000 */
[----:B0-----:R-:W-:-:S05]  /*01b0*/  IADD3 R9, PT, PT, R9, R8, RZ ;  /* 0x0000000809097210 */ /* 0x001fca0007ffe0ff */
[----:B--2---:R-:W-:-:S05]  /*01c0*/  IMAD.WIDE R6, R9, 0x4, R6 ;  /* 0x0000000409067825 */ /* 0x004fca00078e0206 */
[----:B----4-:R-:W-:Y:S01]  /*01d0*/  STG.E desc[UR4][R6.64], R3 ;  /* 0x0000000306007986 */ /* 0x010fe2000c101904 */
[----:B------:R-:W-:Y:S05]  /*01e0*/  EXIT ;  /* 0x000000000000794d */ /* 0x000fea0003800000 */
.L_x_0:
[----:B------:R-:W-:-:S00]  /*01f0*/  BRA `(.L_x_0) ;  /* 0xfffffffc00fc7947 */ /* 0x000fc0000383ffff */
[----:B------:R-:W-:-:S00]  /*0200*/  NOP ;  /* 0x0000000000007918 */ /* 0x000fc00000000000 */
[----:B------:R-:W-:-:S00]  /*0210*/  NOP ;  /* 0x0000000000007918 */ /* 0x000fc00000000000 */
[----:B------:R-:W-:-:S00]  /*0220*/  NOP ;  /* 0x0000000000007918 */ /* 0x000fc00000000000 */
[----:B------:R-:W-:-:S00]  /*0230*/  NOP ;  /* 0x0000000000007918 */ /* 0x000fc00000000000 */
[----:B------:R-:W-:-:S00]  /*0240*/  NOP ;  /* 0x0000000000007918 */ /* 0x000fc00000000000 */
[----:B------:R-:W-:-:S00]  /*0250*/  NOP ;  /* 0x0000000000007918 */ /* 0x000fc00000000000 */
[----:B------:R-:W-:-:S00]  /*0260*/  NOP ;  /* 0x0000000000007918 */ /* 0x000fc00000000000 */
[----:B------:R-:W-:-:S00]  /*0270*/  NOP ;  /* 0x0000000000007918 */ /* 0x000fc00000000000 */
.L_x_1:


//--------------------- .nv.shared.reserved.0     --------------------------
	.section	.nv.shared.reserved.0,"aw",@nobits
	.weak		__nv_reservedSMEM_offset_0_alias
	.size		__nv_reservedSMEM_offset_0_alias, 0, 64
	.other		__nv_reservedSMEM_offset_0_alias,@"STO_CUDA_RESERVED_SHARED STV_DEFAULT"
__nv_reservedSMEM_offset_0_alias:
	.zero		0
	.zero		64


//--------------------- .nv.constant0._Z21compactNonZerosKernelPiS_S_i --------------------------
	.section	.nv.constant0._Z21compactNonZerosKernelPiS_S_i,"a",@progbits
	.sectionflags	@""
	.align	4
.nv.constant0._Z21compactNonZerosKernelPiS_S_i:
	.zero		924


//--------------------- SYMBOLS --------------------------

	.type		.nv.reservedSmem.offset0,@object
	.size		.nv.reservedSmem.offset0,0x4
